//
// Generated by NVIDIA NVVM Compiler
//
// Compiler Build ID: CL-36424714
// Cuda compilation tools, release 13.0, V13.0.88
// Based on NVVM 20.0.0
//

.version 9.0
.target sm_100
.address_size 64

	// .globl	_Z15spmv_ell_kerneliiPKiPKfS2_Pf

.visible .entry _Z15spmv_ell_kerneliiPKiPKfS2_Pf(
	.param .u32 _Z15spmv_ell_kerneliiPKiPKfS2_Pf_param_0,
	.param .u32 _Z15spmv_ell_kerneliiPKiPKfS2_Pf_param_1,
	.param .u64 .ptr .align 1 _Z15spmv_ell_kerneliiPKiPKfS2_Pf_param_2,
	.param .u64 .ptr .align 1 _Z15spmv_ell_kerneliiPKiPKfS2_Pf_param_3,
	.param .u64 .ptr .align 1 _Z15spmv_ell_kerneliiPKiPKfS2_Pf_param_4,
	.param .u64 .ptr .align 1 _Z15spmv_ell_kerneliiPKiPKfS2_Pf_param_5
)
{
	.reg .pred 	%p<26>;
	.reg .b32 	%r<46>;
	.reg .b32 	%f<96>;
	.reg .b64 	%rd<56>;

	ld.param.u32 	%r33, [_Z15spmv_ell_kerneliiPKiPKfS2_Pf_param_0];
	ld.param.u32 	%r32, [_Z15spmv_ell_kerneliiPKiPKfS2_Pf_param_1];
	ld.param.u64 	%rd13, [_Z15spmv_ell_kerneliiPKiPKfS2_Pf_param_2];
	ld.param.u64 	%rd14, [_Z15spmv_ell_kerneliiPKiPKfS2_Pf_param_3];
	ld.param.u64 	%rd15, [_Z15spmv_ell_kerneliiPKiPKfS2_Pf_param_4];
	ld.param.u64 	%rd12, [_Z15spmv_ell_kerneliiPKiPKfS2_Pf_param_5];
	cvta.to.global.u64 	%rd1, %rd15;
	cvta.to.global.u64 	%rd2, %rd14;
	cvta.to.global.u64 	%rd3, %rd13;
	mov.u32 	%r34, %ctaid.x;
	mov.u32 	%r35, %ntid.x;
	mov.u32 	%r36, %tid.x;
	mad.lo.s32 	%r1, %r34, %r35, %r36;
	setp.ge.s32 	%p1, %r1, %r33;
	@%p1 bra 	$L__BB0_43;
	setp.lt.s32 	%p2, %r32, 1;
	mov.f32 	%f75, 0f00000000;
	@%p2 bra 	$L__BB0_42;
	mul.lo.s32 	%r2, %r32, %r1;
	and.b32  	%r3, %r32, 7;
	setp.lt.u32 	%p3, %r32, 8;
	mov.f32 	%f75, 0f00000000;
	mov.b32 	%r44, 0;
	@%p3 bra 	$L__BB0_21;
	and.b32  	%r44, %r32, 2147483640;
	neg.s32 	%r42, %r44;
	add.s64 	%rd4, %rd3, 16;
	add.s64 	%rd5, %rd2, 16;
	mov.f32 	%f75, 0f00000000;
	mov.u32 	%r41, %r2;
$L__BB0_4:
	.pragma "nounroll";
	mul.wide.s32 	%rd16, %r41, 4;
	add.s64 	%rd6, %rd4, %rd16;
	add.s64 	%rd7, %rd5, %rd16;
	ld.global.u32 	%r8, [%rd6+-16];
	setp.lt.s32 	%p4, %r8, 0;
	@%p4 bra 	$L__BB0_6;
	ld.global.f32 	%f42, [%rd7+-16];
	mul.wide.u32 	%rd17, %r8, 4;
	add.s64 	%rd18, %rd1, %rd17;
	ld.global.f32 	%f43, [%rd18];
	fma.rn.f32 	%f75, %f42, %f43, %f75;
$L__BB0_6:
	ld.global.u32 	%r9, [%rd6+-12];
	setp.lt.s32 	%p5, %r9, 0;
	@%p5 bra 	$L__BB0_8;
	ld.global.f32 	%f44, [%rd7+-12];
	mul.wide.u32 	%rd19, %r9, 4;
	add.s64 	%rd20, %rd1, %rd19;
	ld.global.f32 	%f45, [%rd20];
	fma.rn.f32 	%f75, %f44, %f45, %f75;
$L__BB0_8:
	ld.global.u32 	%r10, [%rd6+-8];
	setp.lt.s32 	%p6, %r10, 0;
	@%p6 bra 	$L__BB0_10;
	ld.global.f32 	%f46, [%rd7+-8];
	mul.wide.u32 	%rd21, %r10, 4;
	add.s64 	%rd22, %rd1, %rd21;
	ld.global.f32 	%f47, [%rd22];
	fma.rn.f32 	%f75, %f46, %f47, %f75;
$L__BB0_10:
	ld.global.u32 	%r11, [%rd6+-4];
	setp.lt.s32 	%p7, %r11, 0;
	@%p7 bra 	$L__BB0_12;
	ld.global.f32 	%f48, [%rd7+-4];
	mul.wide.u32 	%rd23, %r11, 4;
	add.s64 	%rd24, %rd1, %rd23;
	ld.global.f32 	%f49, [%rd24];
	fma.rn.f32 	%f75, %f48, %f49, %f75;
$L__BB0_12:
	ld.global.u32 	%r12, [%rd6];
	setp.lt.s32 	%p8, %r12, 0;
	@%p8 bra 	$L__BB0_14;
	ld.global.f32 	%f50, [%rd7];
	mul.wide.u32 	%rd25, %r12, 4;
	add.s64 	%rd26, %rd1, %rd25;
	ld.global.f32 	%f51, [%rd26];
	fma.rn.f32 	%f75, %f50, %f51, %f75;
$L__BB0_14:
	ld.global.u32 	%r13, [%rd6+4];
	setp.lt.s32 	%p9, %r13, 0;
	@%p9 bra 	$L__BB0_16;
	ld.global.f32 	%f52, [%rd7+4];
	mul.wide.u32 	%rd27, %r13, 4;
	add.s64 	%rd28, %rd1, %rd27;
	ld.global.f32 	%f53, [%rd28];
	fma.rn.f32 	%f75, %f52, %f53, %f75;
$L__BB0_16:
	ld.global.u32 	%r14, [%rd6+8];
	setp.lt.s32 	%p10, %r14, 0;
	@%p10 bra 	$L__BB0_18;
	ld.global.f32 	%f54, [%rd7+8];
	mul.wide.u32 	%rd29, %r14, 4;
	add.s64 	%rd30, %rd1, %rd29;
	ld.global.f32 	%f55, [%rd30];
	fma.rn.f32 	%f75, %f54, %f55, %f75;
$L__BB0_18:
	ld.global.u32 	%r15, [%rd6+12];
	setp.lt.s32 	%p11, %r15, 0;
	@%p11 bra 	$L__BB0_20;
	ld.global.f32 	%f56, [%rd7+12];
	mul.wide.u32 	%rd31, %r15, 4;
	add.s64 	%rd32, %rd1, %rd31;
	ld.global.f32 	%f57, [%rd32];
	fma.rn.f32 	%f75, %f56, %f57, %f75;
$L__BB0_20:
	add.s32 	%r42, %r42, 8;
	add.s32 	%r41, %r41, 8;
	setp.ne.s32 	%p12, %r42, 0;
	@%p12 bra 	$L__BB0_4;
$L__BB0_21:
	setp.eq.s32 	%p13, %r3, 0;
	@%p13 bra 	$L__BB0_42;
	and.b32  	%r19, %r32, 3;
	setp.lt.u32 	%p14, %r3, 4;
	@%p14 bra 	$L__BB0_32;
	add.s32 	%r38, %r44, %r2;
	mul.wide.s32 	%rd33, %r38, 4;
	add.s64 	%rd8, %rd3, %rd33;
	ld.global.u32 	%r20, [%rd8];
	setp.lt.s32 	%p15, %r20, 0;
	add.s64 	%rd9, %rd2, %rd33;
	@%p15 bra 	$L__BB0_25;
	ld.global.f32 	%f59, [%rd9];
	mul.wide.u32 	%rd34, %r20, 4;
	add.s64 	%rd35, %rd1, %rd34;
	ld.global.f32 	%f60, [%rd35];
	fma.rn.f32 	%f75, %f59, %f60, %f75;
$L__BB0_25:
	ld.global.u32 	%r21, [%rd8+4];
	setp.lt.s32 	%p16, %r21, 0;
	@%p16 bra 	$L__BB0_27;
	ld.global.f32 	%f61, [%rd9+4];
	mul.wide.u32 	%rd36, %r21, 4;
	add.s64 	%rd37, %rd1, %rd36;
	ld.global.f32 	%f62, [%rd37];
	fma.rn.f32 	%f75, %f61, %f62, %f75;
$L__BB0_27:
	ld.global.u32 	%r22, [%rd8+8];
	setp.lt.s32 	%p17, %r22, 0;
	@%p17 bra 	$L__BB0_29;
	ld.global.f32 	%f63, [%rd9+8];
	mul.wide.u32 	%rd38, %r22, 4;
	add.s64 	%rd39, %rd1, %rd38;
	ld.global.f32 	%f64, [%rd39];
	fma.rn.f32 	%f75, %f63, %f64, %f75;
$L__BB0_29:
	ld.global.u32 	%r23, [%rd8+12];
	setp.lt.s32 	%p18, %r23, 0;
	@%p18 bra 	$L__BB0_31;
	ld.global.f32 	%f65, [%rd9+12];
	mul.wide.u32 	%rd40, %r23, 4;
	add.s64 	%rd41, %rd1, %rd40;
	ld.global.f32 	%f66, [%rd41];
	fma.rn.f32 	%f75, %f65, %f66, %f75;
$L__BB0_31:
	add.s32 	%r44, %r44, 4;
$L__BB0_32:
	setp.eq.s32 	%p19, %r19, 0;
	@%p19 bra 	$L__BB0_42;
	setp.eq.s32 	%p20, %r19, 1;
	@%p20 bra 	$L__BB0_39;
	add.s32 	%r39, %r44, %r2;
	mul.wide.s32 	%rd42, %r39, 4;
	add.s64 	%rd10, %rd3, %rd42;
	ld.global.u32 	%r26, [%rd10];
	setp.lt.s32 	%p21, %r26, 0;
	add.s64 	%rd11, %rd2, %rd42;
	@%p21 bra 	$L__BB0_36;
	ld.global.f32 	%f68, [%rd11];
	mul.wide.u32 	%rd43, %r26, 4;
	add.s64 	%rd44, %rd1, %rd43;
	ld.global.f32 	%f69, [%rd44];
	fma.rn.f32 	%f75, %f68, %f69, %f75;
$L__BB0_36:
	ld.global.u32 	%r27, [%rd10+4];
	setp.lt.s32 	%p22, %r27, 0;
	@%p22 bra 	$L__BB0_38;
	ld.global.f32 	%f70, [%rd11+4];
	mul.wide.u32 	%rd45, %r27, 4;
	add.s64 	%rd46, %rd1, %rd45;
	ld.global.f32 	%f71, [%rd46];
	fma.rn.f32 	%f75, %f70, %f71, %f75;
$L__BB0_38:
	add.s32 	%r44, %r44, 2;
$L__BB0_39:
	and.b32  	%r40, %r32, 1;
	setp.eq.b32 	%p23, %r40, 1;
	not.pred 	%p24, %p23;
	@%p24 bra 	$L__BB0_42;
	add.s32 	%r30, %r44, %r2;
	mul.wide.s32 	%rd47, %r30, 4;
	add.s64 	%rd48, %rd3, %rd47;
	ld.global.u32 	%r31, [%rd48];
	setp.lt.s32 	%p25, %r31, 0;
	@%p25 bra 	$L__BB0_42;
	add.s64 	%rd50, %rd2, %rd47;
	ld.global.f32 	%f72, [%rd50];
	mul.wide.u32 	%rd51, %r31, 4;
	add.s64 	%rd52, %rd1, %rd51;
	ld.global.f32 	%f73, [%rd52];
	fma.rn.f32 	%f75, %f72, %f73, %f75;
$L__BB0_42:
	cvta.to.global.u64 	%rd53, %rd12;
	mul.wide.s32 	%rd54, %r1, 4;
	add.s64 	%rd55, %rd53, %rd54;
	st.global.f32 	[%rd55], %f75;
$L__BB0_43:
	ret;

}


// ===== COMPILED SASS (sm_100) =====

	.target	sm_100

	.elftype	@"ET_EXEC"


//--------------------- .note.nv.tkinfo           --------------------------
	.section	.note.nv.tkinfo,"",@"SHT_NOTE"
	.sectionflags	@"SHF_NOTE_NV_TKINFO"
	.tkinfo
        /*0018*/ 	.word	0x00000002
        /*0030*/ 	.string	""
        /*0030*/ 	.string	"ptxas"
        /*0030*/ 	.string	"Cuda compilation tools, release 13.0, V13.0.88"
        /*0030*/ 	.string	"Build cuda_13.0.r13.0/compiler.36424714_0"
        /*0030*/ 	.string	"-arch sm_100 -m 64 "



//--------------------- .note.nv.cuinfo           --------------------------
	.section	.note.nv.cuinfo,"",@"SHT_NOTE"
	.sectionflags	@"SHF_NOTE_NV_CUINFO"
        /*0018*/ 	.short	0x0002
        /*001a*/ 	.short	0x0064
        /*001c*/ 	.short	0x0082
	.zero		2


//--------------------- .nv.info                  --------------------------
	.section	.nv.info,"",@"SHT_CUDA_INFO"
	.align	4


	//----- nvinfo : EIATTR_REGCOUNT
	.align		4
        /*0000*/ 	.byte	0x04, 0x2f
        /*0002*/ 	.short	(.L_1 - .L_0)
	.align		4
.L_0:
        /*0004*/ 	.word	index@(_Z15spmv_ell_kerneliiPKiPKfS2_Pf)
        /*0008*/ 	.word	0x00000020


	//----- nvinfo : EIATTR_FRAME_SIZE
	.align		4
.L_1:
        /*000c*/ 	.byte	0x04, 0x11
        /*000e*/ 	.short	(.L_3 - .L_2)
	.align		4
.L_2:
        /*0010*/ 	.word	index@(_Z15spmv_ell_kerneliiPKiPKfS2_Pf)
        /*0014*/ 	.word	0x00000000


	//----- nvinfo : EIATTR_MIN_STACK_SIZE
	.align		4
.L_3:
        /*0018*/ 	.byte	0x04, 0x12
        /*001a*/ 	.short	(.L_5 - .L_4)
	.align		4
.L_4:
        /*001c*/ 	.word	index@(_Z15spmv_ell_kerneliiPKiPKfS2_Pf)
        /*0020*/ 	.word	0x00000000
.L_5:


//--------------------- .nv.compat                --------------------------
	.section	.nv.compat,"",@"SHT_CUDA_COMPAT_INFO"
	.align	4
        /*0000*/ 	.byte	0x02, 0x09, 0x00, 0x00, 0x02, 0x02, 0x01, 0x00, 0x02, 0x05, 0x05, 0x00, 0x03, 0x07, 0x01, 0x01
        /*0010*/ 	.byte	0x02, 0x03, 0x00, 0x00, 0x02, 0x06, 0x01, 0x00, 0x04, 0x0b, 0x08, 0x00, 0x09, 0x00, 0x00, 0x00
        /*0020*/ 	.byte	0x00, 0x00, 0x00, 0x00


//--------------------- .nv.info._Z15spmv_ell_kerneliiPKiPKfS2_Pf --------------------------
	.section	.nv.info._Z15spmv_ell_kerneliiPKiPKfS2_Pf,"",@"SHT_CUDA_INFO"
	.sectionflags	@""
	.align	4


	//----- nvinfo : EIATTR_CUDA_API_VERSION
	.align		4
        /*0000*/ 	.byte	0x04, 0x37
        /*0002*/ 	.short	(.L_7 - .L_6)
.L_6:
        /*0004*/ 	.word	0x00000082


	//----- nvinfo : EIATTR_KPARAM_INFO
	.align		4
.L_7:
        /*0008*/ 	.byte	0x04, 0x17
        /*000a*/ 	.short	(.L_9 - .L_8)
.L_8:
        /*000c*/ 	.word	0x00000000
        /*0010*/ 	.short	0x0005
        /*0012*/ 	.short	0x0020
        /*0014*/ 	.byte	0x00, 0xf5, 0x21, 0x00


	//----- nvinfo : EIATTR_KPARAM_INFO
	.align		4
.L_9:
        /*0018*/ 	.byte	0x04, 0x17
        /*001a*/ 	.short	(.L_11 - .L_10)
.L_10:
        /*001c*/ 	.word	0x00000000
        /*0020*/ 	.short	0x0004
        /*0022*/ 	.short	0x0018
        /*0024*/ 	.byte	0x00, 0xf5, 0x21, 0x00


	//----- nvinfo : EIATTR_KPARAM_INFO
	.align		4
.L_11:
        /*0028*/ 	.byte	0x04, 0x17
        /*002a*/ 	.short	(.L_13 - .L_12)
.L_12:
        /*002c*/ 	.word	0x00000000
        /*0030*/ 	.short	0x0003
        /*0032*/ 	.short	0x0010
        /*0034*/ 	.byte	0x00, 0xf5, 0x21, 0x00


	//----- nvinfo : EIATTR_KPARAM_INFO
	.align		4
.L_13:
        /*0038*/ 	.byte	0x04, 0x17
        /*003a*/ 	.short	(.L_15 - .L_14)
.L_14:
        /*003c*/ 	.word	0x00000000
        /*0040*/ 	.short	0x0002
        /*0042*/ 	.short	0x0008
        /*0044*/ 	.byte	0x00, 0xf5, 0x21, 0x00


	//----- nvinfo : EIATTR_KPARAM_INFO
	.align		4
.L_15:
        /*0048*/ 	.byte	0x04, 0x17
        /*004a*/ 	.short	(.L_17 - .L_16)
.L_16:
        /*004c*/ 	.word	0x00000000
        /*0050*/ 	.short	0x0001
        /*0052*/ 	.short	0x0004
        /*0054*/ 	.byte	0x00, 0xf0, 0x11, 0x00


	//----- nvinfo : EIATTR_KPARAM_INFO
	.align		4
.L_17:
        /*0058*/ 	.byte	0x04, 0x17
        /*005a*/ 	.short	(.L_19 - .L_18)
.L_18:
        /*005c*/ 	.word	0x00000000
        /*0060*/ 	.short	0x0000
        /*0062*/ 	.short	0x0000
        /*0064*/ 	.byte	0x00, 0xf0, 0x11, 0x00


	//----- nvinfo : EIATTR_SPARSE_MMA_MASK
	.align		4
.L_19:
        /*0068*/ 	.byte	0x03, 0x50
        /*006a*/ 	.short	0x0000


	//----- nvinfo : EIATTR_MAXREG_COUNT
	.align		4
        /*006c*/ 	.byte	0x03, 0x1b
        /*006e*/ 	.short	0x00ff


	//----- nvinfo : EIATTR_MERCURY_ISA_VERSION
	.align		4
        /*0070*/ 	.byte	0x03, 0x5f
        /*0072*/ 	.short	0x0101


	//----- nvinfo : EIATTR_VRC_CTA_INIT_COUNT
	.align		4
        /*0074*/ 	.byte	0x02, 0x4a
	.zero		1
	.zero		1


	//----- nvinfo : EIATTR_EXIT_INSTR_OFFSETS
	.align		4
        /*0078*/ 	.byte	0x04, 0x1c
        /*007a*/ 	.short	(.L_21 - .L_20)


	//   ....[0]....
.L_20:
        /*007c*/ 	.word	0x00000070


	//   ....[1]....
        /*0080*/ 	.word	0x00000b40


	//----- nvinfo : EIATTR_CRS_STACK_SIZE
	.align		4
.L_21:
        /*0084*/ 	.byte	0x04, 0x1e
        /*0086*/ 	.short	(.L_23 - .L_22)
.L_22:
        /*0088*/ 	.word	0x00000000


	//----- nvinfo : EIATTR_CBANK_PARAM_SIZE
	.align		4
.L_23:
        /*008c*/ 	.byte	0x03, 0x19
        /*008e*/ 	.short	0x0028


	//----- nvinfo : EIATTR_PARAM_CBANK
	.align		4
        /*0090*/ 	.byte	0x04, 0x0a
        /*0092*/ 	.short	(.L_25 - .L_24)
	.align		4
.L_24:
        /*0094*/ 	.word	index@(.nv.constant0._Z15spmv_ell_kerneliiPKiPKfS2_Pf)
        /*0098*/ 	.short	0x0380
        /*009a*/ 	.short	0x0028


	//----- nvinfo : EIATTR_SW_WAR
	.align		4
.L_25:
        /*009c*/ 	.byte	0x04, 0x36
        /*009e*/ 	.short	(.L_27 - .L_26)
.L_26:
        /*00a0*/ 	.word	0x00000008
.L_27:


//--------------------- .nv.callgraph             --------------------------
	.section	.nv.callgraph,"",@"SHT_CUDA_CALLGRAPH"
	.align	4
	.sectionentsize	8
	.align		4
        /*0000*/ 	.word	0x00000000
	.align		4
        /*0004*/ 	.word	0xffffffff
	.align		4
        /*0008*/ 	.word	0x00000000
	.align		4
        /*000c*/ 	.word	0xfffffffe
	.align		4
        /*0010*/ 	.word	0x00000000
	.align		4
        /*0014*/ 	.word	0xfffffffd
	.align		4
        /*0018*/ 	.word	0x00000000
	.align		4
        /*001c*/ 	.word	0xfffffffc


//--------------------- .text._Z15spmv_ell_kerneliiPKiPKfS2_Pf --------------------------
	.section	.text._Z15spmv_ell_kerneliiPKiPKfS2_Pf,"ax",@progbits
	.align	128
        .global         _Z15spmv_ell_kerneliiPKiPKfS2_Pf
        .type           _Z15spmv_ell_kerneliiPKiPKfS2_Pf,@function
        .size           _Z15spmv_ell_kerneliiPKiPKfS2_Pf,(.L_x_7 - _Z15spmv_ell_kerneliiPKiPKfS2_Pf)
        .other          _Z15spmv_ell_kerneliiPKiPKfS2_Pf,@"STO_CUDA_ENTRY STV_DEFAULT"
_Z15spmv_ell_kerneliiPKiPKfS2_Pf:
.text._Z15spmv_ell_kerneliiPKiPKfS2_Pf:
[----:B------:R-:W-:Y:S01]  /*0000*/  LDC R1, c[0x0][0x37c] ;  /* 0x0000df00ff017b82 */ /* 0x000fe20000000800 */
[----:B------:R-:W0:Y:S07]  /*0010*/  S2R R3, SR_TID.X ;  /* 0x0000000000037919 */ /* 0x000e2e0000002100 */
[----:B------:R-:W0:Y:S01]  /*0020*/  S2UR UR4, SR_CTAID.X ;  /* 0x00000000000479c3 */ /* 0x000e220000002500 */
[----:B------:R-:W1:Y:S07]  /*0030*/  LDCU UR5, c[0x0][0x380] ;  /* 0x00007000ff0577ac */ /* 0x000e6e0008000800 */
[----:B------:R-:W0:Y:S02]  /*0040*/  LDC R0, c[0x0][0x360] ;  /* 0x0000d800ff007b82 */ /* 0x000e240000000800 */
[----:B0-----:R-:W-:-:S05]  /*0050*/  IMAD R0, R0, UR4, R3 ;  /* 0x0000000400007c24 */ /* 0x001fca000f8e0203 */
[----:B-1----:R-:W-:-:S13]  /*0060*/  ISETP.GE.AND P0, PT, R0, UR5, PT ;  /* 0x0000000500007c0c */ /* 0x002fda000bf06270 */
[----:B------:R-:W-:Y:S05]  /*0070*/  @P0 EXIT ;  /* 0x000000000000094d */ /* 0x000fea0003800000 */
[----:B------:R-:W0:Y:S01]  /*0080*/  LDCU UR5, c[0x0][0x384] ;  /* 0x00007080ff0577ac */ /* 0x000e220008000800 */
[----:B------:R-:W-:Y:S01]  /*0090*/  HFMA2 R2, -RZ, RZ, 0, 0 ;  /* 0x00000000ff027431 */ /* 0x000fe200000001ff */
[----:B------:R-:W1:Y:S01]  /*00a0*/  LDCU.64 UR14, c[0x0][0x358] ;  /* 0x00006b00ff0e77ac */ /* 0x000e620008000a00 */
[----:B0-----:R-:W-:-:S09]  /*00b0*/  UISETP.GE.AND UP0, UPT, UR5, 0x1, UPT ;  /* 0x000000010500788c */ /* 0x001fd2000bf06270 */
[----:B-1----:R-:W-:Y:S05]  /*00c0*/  BRA.U !UP0, `(.L_x_0) ;  /* 0x0000000908907547 */ /* 0x002fea000b800000 */
[----:B------:R-:W-:Y:S02]  /*00d0*/  UISETP.GE.U32.AND UP1, UPT, UR5, 0x8, UPT ;  /* 0x000000080500788c */ /* 0x000fe4000bf26070 */
[----:B------:R-:W-:Y:S01]  /*00e0*/  IMAD R3, R0, UR5, RZ ;  /* 0x0000000500037c24 */ /* 0x000fe2000f8e02ff */
[----:B------:R-:W-:Y:S01]  /*00f0*/  ULOP3.LUT UR12, UR5, 0x7, URZ, 0xc0, !UPT ;  /* 0x00000007050c7892 */ /* 0x000fe2000f8ec0ff */
[----:B------:R-:W-:Y:S01]  /*0100*/  MOV R2, RZ ;  /* 0x000000ff00027202 */ /* 0x000fe20000000f00 */
[----:B------:R-:W-:Y:S02]  /*0110*/  UMOV UR4, URZ ;  /* 0x000000ff00047c82 */ /* 0x000fe40008000000 */
[----:B------:R-:W-:Y:S02]  /*0120*/  UISETP.NE.AND UP0, UPT, UR12, URZ, UPT ;  /* 0x000000ff0c00728c */ /* 0x000fe4000bf05270 */
[----:B------:R-:W-:Y:S09]  /*0130*/  BRA.U !UP1, `(.L_x_1) ;  /* 0x0000000509307547 */ /* 0x000ff2000b800000 */
[----:B------:R-:W0:Y:S01]  /*0140*/  LDCU.64 UR8, c[0x0][0x388] ;  /* 0x00007100ff0877ac */ /* 0x000e220008000a00 */
[----:B------:R-:W-:Y:S02]  /*0150*/  MOV R2, RZ ;  /* 0x000000ff00027202 */ /* 0x000fe40000000f00 */
[----:B------:R-:W-:Y:S01]  /*0160*/  MOV R4, R3 ;  /* 0x0000000300047202 */ /* 0x000fe20000000f00 */
[----:B------:R-:W1:Y:S01]  /*0170*/  LDCU.64 UR10, c[0x0][0x390] ;  /* 0x00007200ff0a77ac */ /* 0x000e620008000a00 */
[----:B------:R-:W-:Y:S02]  /*0180*/  ULOP3.LUT UR4, UR5, 0x7ffffff8, URZ, 0xc0, !UPT ;  /* 0x7ffffff805047892 */ /* 0x000fe4000f8ec0ff */
[----:B0-----:R-:W-:Y:S02]  /*0190*/  UIADD3 UR7, UP1, UPT, UR8, 0x10, URZ ;  /* 0x0000001008077890 */ /* 0x001fe4000ff3e0ff */
[----:B-1----:R-:W-:Y:S02]  /*01a0*/  UIADD3 UR5, UP2, UPT, UR10, 0x10, URZ ;  /* 0x000000100a057890 */ /* 0x002fe4000ff5e0ff */
[----:B------:R-:W-:-:S02]  /*01b0*/  UIADD3 UR10, UPT, UPT, -UR4, URZ, URZ ;  /* 0x000000ff040a7290 */ /* 0x000fc4000fffe1ff */
[----:B------:R-:W-:Y:S02]  /*01c0*/  UIADD3.X UR8, UPT, UPT, URZ, UR9, URZ, UP1, !UPT ;  /* 0x00000009ff087290 */ /* 0x000fe40008ffe4ff */
[----:B------:R-:W-:-:S12]  /*01d0*/  UIADD3.X UR6, UPT, UPT, URZ, UR11, URZ, UP2, !UPT ;  /* 0x0000000bff067290 */ /* 0x000fd800097fe4ff */
.L_x_2:
[----:B------:R-:W-:Y:S02]  /*01e0*/  MOV R14, UR7 ;  /* 0x00000007000e7c02 */ /* 0x000fe40008000f00 */
[----:B------:R-:W-:-:S03]  /*01f0*/  MOV R15, UR8 ;  /* 0x00000008000f7c02 */ /* 0x000fc60008000f00 */
[----:B------:R-:W-:-:S05]  /*0200*/  IMAD.WIDE R14, R4, 0x4, R14 ;  /* 0x00000004040e7825 */ /* 0x000fca00078e020e */
[----:B------:R-:W2:Y:S04]  /*0210*/  LDG.E R5, desc[UR14][R14.64+-0x10] ;  /* 0xfffff00e0e057981 */ /* 0x000ea8000c1e1900 */
[----:B------:R-:W3:Y:S04]  /*0220*/  LDG.E R13, desc[UR14][R14.64+-0xc] ;  /* 0xfffff40e0e0d7981 */ /* 0x000ee8000c1e1900 */
[----:B------:R-:W4:Y:S04]  /*0230*/  LDG.E R29, desc[UR14][R14.64+-0x8] ;  /* 0xfffff80e0e1d7981 */ /* 0x000f28000c1e1900 */
[----:B------:R-:W5:Y:S01]  /*0240*/  LDG.E R27, desc[UR14][R14.64+-0x4] ;  /* 0xfffffc0e0e1b7981 */ /* 0x000f62000c1e1900 */
[----:B------:R-:W-:-:S02]  /*0250*/  MOV R10, UR5 ;  /* 0x00000005000a7c02 */ /* 0x000fc40008000f00 */
[----:B------:R-:W-:Y:S01]  /*0260*/  MOV R11, UR6 ;  /* 0x00000006000b7c02 */ /* 0x000fe20008000f00 */
[----:B------:R-:W5:Y:S04]  /*0270*/  LDG.E R25, desc[UR14][R14.64] ;  /* 0x0000000e0e197981 */ /* 0x000f68000c1e1900 */
[----:B------:R-:W5:Y:S01]  /*0280*/  LDG.E R7, desc[UR14][R14.64+0x4] ;  /* 0x0000040e0e077981 */ /* 0x000f62000c1e1900 */
[----:B------:R-:W-:-:S03]  /*0290*/  IMAD.WIDE R10, R4, 0x4, R10 ;  /* 0x00000004040a7825 */ /* 0x000fc600078e020a */
[----:B------:R-:W5:Y:S01]  /*02a0*/  LDG.E R6, desc[UR14][R14.64+0x8] ;  /* 0x0000080e0e067981 */ /* 0x000f62000c1e1900 */
[----:B--2---:R-:W-:-:S13]  /*02b0*/  ISETP.GE.AND P6, PT, R5, RZ, PT ;  /* 0x000000ff0500720c */ /* 0x004fda0003fc6270 */
[----:B------:R-:W0:Y:S01]  /*02c0*/  @P6 LDC.64 R8, c[0x0][0x398] ;  /* 0x0000e600ff086b82 */ /* 0x000e220000000a00 */
[----:B------:R-:W2:Y:S01]  /*02d0*/  @P6 LDG.E R17, desc[UR14][R10.64+-0x10] ;  /* 0xfffff00e0a116981 */ /* 0x000ea2000c1e1900 */
[----:B0-----:R-:W-:-:S03]  /*02e0*/  @P6 IMAD.WIDE.U32 R8, R5, 0x4, R8 ;  /* 0x0000000405086825 */ /* 0x001fc600078e0008 */
[----:B------:R-:W2:Y:S04]  /*02f0*/  LDG.E R5, desc[UR14][R14.64+0xc] ;  /* 0x00000c0e0e057981 */ /* 0x000ea8000c1e1900 */
[----:B------:R0:W2:Y:S01]  /*0300*/  @P6 LDG.E R12, desc[UR14][R8.64] ;  /* 0x0000000e080c6981 */ /* 0x0000a2000c1e1900 */
[----:B---3--:R-:W-:Y:S02]  /*0310*/  ISETP.GE.AND P5, PT, R13, RZ, PT ;  /* 0x000000ff0d00720c */ /* 0x008fe40003fa6270 */
[----:B----4-:R-:W-:Y:S02]  /*0320*/  ISETP.GE.AND P4, PT, R29, RZ, PT ;  /* 0x000000ff1d00720c */ /* 0x010fe40003f86270 */
[----:B-----5:R-:W-:Y:S02]  /*0330*/  ISETP.GE.AND P3, PT, R27, RZ, PT ;  /* 0x000000ff1b00720c */ /* 0x020fe40003f66270 */
[----:B------:R-:W-:-:S02]  /*0340*/  ISETP.GE.AND P2, PT, R25, RZ, PT ;  /* 0x000000ff1900720c */ /* 0x000fc40003f46270 */
[----:B------:R-:W-:-:S05]  /*0350*/  ISETP.GE.AND P1, PT, R7, RZ, PT ;  /* 0x000000ff0700720c */ /* 0x000fca0003f26270 */
[----:B------:R-:W1:Y:S01]  /*0360*/  @P5 LDC.64 R20, c[0x0][0x398] ;  /* 0x0000e600ff145b82 */ /* 0x000e620000000a00 */
[----:B------:R-:W-:-:S07]  /*0370*/  ISETP.GE.AND P0, PT, R6, RZ, PT ;  /* 0x000000ff0600720c */ /* 0x000fce0003f06270 */
[----:B------:R-:W3:Y:S08]  /*0380*/  @P4 LDC.64 R22, c[0x0][0x398] ;  /* 0x0000e600ff164b82 */ /* 0x000ef00000000a00 */
[----:B0-----:R-:W0:Y:S08]  /*0390*/  @P3 LDC.64 R8, c[0x0][0x398] ;  /* 0x0000e600ff083b82 */ /* 0x001e300000000a00 */
[----:B------:R-:W4:Y:S01]  /*03a0*/  @P2 LDC.64 R18, c[0x0][0x398] ;  /* 0x0000e600ff122b82 */ /* 0x000f220000000a00 */
[----:B-1----:R-:W-:-:S06]  /*03b0*/  @P5 IMAD.WIDE.U32 R20, R13, 0x4, R20 ;  /* 0x000000040d145825 */ /* 0x002fcc00078e0014 */
[----:B------:R-:W5:Y:S01]  /*03c0*/  @P5 LDG.E R21, desc[UR14][R20.64] ;  /* 0x0000000e14155981 */ /* 0x000f62000c1e1900 */
[----:B------:R-:W1:Y:S01]  /*03d0*/  @P0 LDC.64 R14, c[0x0][0x398] ;  /* 0x0000e600ff0e0b82 */ /* 0x000e620000000a00 */
[----:B---3--:R-:W-:Y:S02]  /*03e0*/  @P4 IMAD.WIDE.U32 R22, R29, 0x4, R22 ;  /* 0x000000041d164825 */ /* 0x008fe400078e0016 */
[----:B------:R-:W5:Y:S04]  /*03f0*/  @P5 LDG.E R29, desc[UR14][R10.64+-0xc] ;  /* 0xfffff40e0a1d5981 */ /* 0x000f68000c1e1900 */
[----:B------:R-:W3:Y:S01]  /*0400*/  @P4 LDG.E R22, desc[UR14][R22.64] ;  /* 0x0000000e16164981 */ /* 0x000ee2000c1e1900 */
[----:B0-----:R-:W-:-:S03]  /*0410*/  @P3 IMAD.WIDE.U32 R8, R27, 0x4, R8 ;  /* 0x000000041b083825 */ /* 0x001fc600078e0008 */
[----:B------:R-:W3:Y:S04]  /*0420*/  @P4 LDG.E R27, desc[UR14][R10.64+-0x8] ;  /* 0xfffff80e0a1b4981 */ /* 0x000ee8000c1e1900 */
[----:B------:R-:W3:Y:S01]  /*0430*/  @P3 LDG.E R8, desc[UR14][R8.64] ;  /* 0x0000000e08083981 */ /* 0x000ee2000c1e1900 */
[----:B----4-:R-:W-:-:S03]  /*0440*/  @P2 IMAD.WIDE.U32 R18, R25, 0x4, R18 ;  /* 0x0000000419122825 */ /* 0x010fc600078e0012 */
[----:B------:R-:W4:Y:S04]  /*0450*/  @P3 LDG.E R25, desc[UR14][R10.64+-0x4] ;  /* 0xfffffc0e0a193981 */ /* 0x000f28000c1e1900 */
[----:B------:R-:W4:Y:S01]  /*0460*/  @P2 LDG.E R18, desc[UR14][R18.64] ;  /* 0x0000000e12122981 */ /* 0x000f22000c1e1900 */
[----:B-1----:R-:W-:-:S03]  /*0470*/  @P0 IMAD.WIDE.U32 R14, R6, 0x4, R14 ;  /* 0x00000004060e0825 */ /* 0x002fc600078e000e */
[----:B------:R-:W4:Y:S04]  /*0480*/  @P1 LDG.E R6, desc[UR14][R10.64+0x4] ;  /* 0x0000040e0a061981 */ /* 0x000f28000c1e1900 */
[----:B------:R-:W4:Y:S01]  /*0490*/  @P0 LDG.E R14, desc[UR14][R14.64] ;  /* 0x0000000e0e0e0981 */ /* 0x000f22000c1e1900 */
[----:B--2---:R-:W-:Y:S01]  /*04a0*/  @P6 FFMA R2, R17, R12, R2 ;  /* 0x0000000c11026223 */ /* 0x004fe20000000002 */
[----:B------:R-:W-:Y:S01]  /*04b0*/  ISETP.GE.AND P6, PT, R5, RZ, PT ;  /* 0x000000ff0500720c */ /* 0x000fe20003fc6270 */
[----:B------:R-:W0:-:S12]  /*04c0*/  @P1 LDC.64 R16, c[0x0][0x398] ;  /* 0x0000e600ff101b82 */ /* 0x000e180000000a00 */
[----:B------:R-:W1:Y:S01]  /*04d0*/  @P6 LDC.64 R12, c[0x0][0x398] ;  /* 0x0000e600ff0c6b82 */ /* 0x000e620000000a00 */
[----:B------:R-:W2:Y:S01]  /*04e0*/  @P6 LDG.E R9, desc[UR14][R10.64+0xc] ;  /* 0x00000c0e0a096981 */ /* 0x000ea2000c1e1900 */
[----:B0-----:R-:W-:-:S03]  /*04f0*/  @P1 IMAD.WIDE.U32 R16, R7, 0x4, R16 ;  /* 0x0000000407101825 */ /* 0x001fc600078e0010 */
[----:B------:R-:W2:Y:S04]  /*0500*/  @P2 LDG.E R7, desc[UR14][R10.64] ;  /* 0x0000000e0a072981 */ /* 0x000ea8000c1e1900 */
[----:B------:R-:W2:Y:S01]  /*0510*/  @P1 LDG.E R17, desc[UR14][R16.64] ;  /* 0x0000000e10111981 */ /* 0x000ea2000c1e1900 */
[----:B-1----:R-:W-:-:S03]  /*0520*/  @P6 IMAD.WIDE.U32 R12, R5, 0x4, R12 ;  /* 0x00000004050c6825 */ /* 0x002fc600078e000c */
[----:B------:R-:W2:Y:S04]  /*0530*/  @P0 LDG.E R5, desc[UR14][R10.64+0x8] ;  /* 0x0000080e0a050981 */ /* 0x000ea8000c1e1900 */
[----:B------:R-:W2:Y:S01]  /*0540*/  @P6 LDG.E R12, desc[UR14][R12.64] ;  /* 0x0000000e0c0c6981 */ /* 0x000ea2000c1e1900 */
[----:B-----5:R-:W-:Y:S01]  /*0550*/  @P5 FFMA R2, R29, R21, R2 ;  /* 0x000000151d025223 */ /* 0x020fe20000000002 */
[----:B------:R-:W-:-:S03]  /*0560*/  UIADD3 UR10, UPT, UPT, UR10, 0x8, URZ ;  /* 0x000000080a0a7890 */ /* 0x000fc6000fffe0ff */
[----:B---3--:R-:W-:Y:S01]  /*0570*/  @P4 FFMA R2, R27, R22, R2 ;  /* 0x000000161b024223 */ /* 0x008fe20000000002 */
[----:B------:R-:W-:-:S03]  /*0580*/  UISETP.NE.AND UP1, UPT, UR10, URZ, UPT ;  /* 0x000000ff0a00728c */ /* 0x000fc6000bf25270 */
[----:B----4-:R-:W-:Y:S01]  /*0590*/  @P3 FFMA R2, R25, R8, R2 ;  /* 0x0000000819023223 */ /* 0x010fe20000000002 */
[----:B------:R-:W-:-:S03]  /*05a0*/  IADD3 R4, PT, PT, R4, 0x8, RZ ;  /* 0x0000000804047810 */ /* 0x000fc60007ffe0ff */
[----:B--2---:R-:W-:-:S04]  /*05b0*/  @P2 FFMA R2, R7, R18, R2 ;  /* 0x0000001207022223 */ /* 0x004fc80000000002 */
[----:B------:R-:W-:-:S04]  /*05c0*/  @P1 FFMA R2, R6, R17, R2 ;  /* 0x0000001106021223 */ /* 0x000fc80000000002 */
[----:B------:R-:W-:-:S04]  /*05d0*/  @P0 FFMA R2, R5, R14, R2 ;  /* 0x0000000e05020223 */ /* 0x000fc80000000002 */
[----:B------:R-:W-:Y:S01]  /*05e0*/  @P6 FFMA R2, R9, R12, R2 ;  /* 0x0000000c09026223 */ /* 0x000fe20000000002 */
[----:B------:R-:W-:Y:S06]  /*05f0*/  BRA.U UP1, `(.L_x_2) ;  /* 0xfffffff901f87547 */ /* 0x000fec000b83ffff */
.L_x_1:
[----:B------:R-:W-:Y:S05]  /*0600*/  BRA.U !UP0, `(.L_x_0) ;  /* 0x0000000508407547 */ /* 0x000fea000b800000 */
[----:B------:R-:W0:Y:S01]  /*0610*/  LDCU UR5, c[0x0][0x384] ;  /* 0x00007080ff0577ac */ /* 0x000e220008000800 */
[----:B------:R-:W-:Y:S02]  /*0620*/  UISETP.GE.U32.AND UP0, UPT, UR12, 0x4, UPT ;  /* 0x000000040c00788c */ /* 0x000fe4000bf06070 */
[----:B0-----:R-:W-:-:S04]  /*0630*/  ULOP3.LUT UR6, UR5, 0x3, URZ, 0xc0, !UPT ;  /* 0x0000000305067892 */ /* 0x001fc8000f8ec0ff */
[----:B------:R-:W-:-:S03]  /*0640*/  UISETP.NE.AND UP1, UPT, UR6, URZ, UPT ;  /* 0x000000ff0600728c */ /* 0x000fc6000bf25270 */
[----:B------:R-:W-:Y:S08]  /*0650*/  BRA.U !UP0, `(.L_x_3) ;  /* 0x0000000108887547 */ /* 0x000ff0000b800000 */
[----:B------:R-:W0:Y:S01]  /*0660*/  LDC.64 R4, c[0x0][0x388] ;  /* 0x0000e200ff047b82 */ /* 0x000e220000000a00 */
[----:B------:R-:W-:-:S07]  /*0670*/  IADD3 R19, PT, PT, R3, UR4, RZ ;  /* 0x0000000403137c10 */ /* 0x000fce000fffe0ff */
[----:B------:R-:W1:Y:S01]  /*0680*/  LDC.64 R8, c[0x0][0x390] ;  /* 0x0000e400ff087b82 */ /* 0x000e620000000a00 */
[----:B0-----:R-:W-:-:S05]  /*0690*/  IMAD.WIDE R16, R19, 0x4, R4 ;  /* 0x0000000413107825 */ /* 0x001fca00078e0204 */
[----:B------:R-:W2:Y:S04]  /*06a0*/  LDG.E R21, desc[UR14][R16.64] ;  /* 0x0000000e10157981 */ /* 0x000ea8000c1e1900 */
[----:B------:R-:W3:Y:S04]  /*06b0*/  LDG.E R23, desc[UR14][R16.64+0x4] ;  /* 0x0000040e10177981 */ /* 0x000ee8000c1e1900 */
[----:B------:R-:W4:Y:S04]  /*06c0*/  LDG.E R25, desc[UR14][R16.64+0x8] ;  /* 0x0000080e10197981 */ /* 0x000f28000c1e1900 */
[----:B------:R-:W5:Y:S01]  /*06d0*/  LDG.E R11, desc[UR14][R16.64+0xc] ;  /* 0x00000c0e100b7981 */ /* 0x000f62000c1e1900 */
[----:B-1----:R-:W-:Y:S01]  /*06e0*/  IMAD.WIDE R8, R19, 0x4, R8 ;  /* 0x0000000413087825 */ /* 0x002fe200078e0208 */
[----:B--2---:R-:W-:-:S02]  /*06f0*/  ISETP.GE.AND P0, PT, R21, RZ, PT ;  /* 0x000000ff1500720c */ /* 0x004fc40003f06270 */
[----:B---3--:R-:W-:Y:S02]  /*0700*/  ISETP.GE.AND P1, PT, R23, RZ, PT ;  /* 0x000000ff1700720c */ /* 0x008fe40003f26270 */
[----:B----4-:R-:W-:Y:S02]  /*0710*/  ISETP.GE.AND P2, PT, R25, RZ, PT ;  /* 0x000000ff1900720c */ /* 0x010fe40003f46270 */
[----:B-----5:R-:W-:-:S07]  /*0720*/  ISETP.GE.AND P3, PT, R11, RZ, PT ;  /* 0x000000ff0b00720c */ /* 0x020fce0003f66270 */
[----:B------:R-:W0:Y:S01]  /*0730*/  @P0 LDC.64 R14, c[0x0][0x398] ;  /* 0x0000e600ff0e0b82 */ /* 0x000e220000000a00 */
[----:B------:R-:W2:Y:S04]  /*0740*/  @P0 LDG.E R17, desc[UR14][R8.64] ;  /* 0x0000000e08110981 */ /* 0x000ea8000c1e1900 */
[----:B------:R-:W3:Y:S03]  /*0750*/  @P1 LDG.E R19, desc[UR14][R8.64+0x4] ;  /* 0x0000040e08131981 */ /* 0x000ee6000c1e1900 */
[----:B------:R-:W1:Y:S08]  /*0760*/  @P1 LDC.64 R12, c[0x0][0x398] ;  /* 0x0000e600ff0c1b82 */ /* 0x000e700000000a00 */
[----:B------:R-:W4:Y:S08]  /*0770*/  @P2 LDC.64 R6, c[0x0][0x398] ;  /* 0x0000e600ff062b82 */ /* 0x000f300000000a00 */
[----:B------:R-:W5:Y:S01]  /*0780*/  @P3 LDC.64 R4, c[0x0][0x398] ;  /* 0x0000e600ff043b82 */ /* 0x000f620000000a00 */
[----:B0-----:R-:W-:-:S02]  /*0790*/  @P0 IMAD.WIDE.U32 R14, R21, 0x4, R14 ;  /* 0x00000004150e0825 */ /* 0x001fc400078e000e */
[----:B------:R-:W3:Y:S04]  /*07a0*/  @P3 LDG.E R21, desc[UR14][R8.64+0xc] ;  /* 0x00000c0e08153981 */ /* 0x000ee8000c1e1900 */
[----:B------:R-:W2:Y:S01]  /*07b0*/  @P0 LDG.E R14, desc[UR14][R14.64] ;  /* 0x0000000e0e0e0981 */ /* 0x000ea2000c1e1900 */
[----:B-1----:R-:W-:-:S06]  /*07c0*/  @P1 IMAD.WIDE.U32 R12, R23, 0x4, R12 ;  /* 0x00000004170c1825 */ /* 0x002fcc00078e000c */
[----:B------:R-:W3:Y:S01]  /*07d0*/  @P1 LDG.E R12, desc[UR14][R12.64] ;  /* 0x0000000e0c0c1981 */ /* 0x000ee2000c1e1900 */
[----:B----4-:R-:W-:-:S06]  /*07e0*/  @P2 IMAD.WIDE.U32 R6, R25, 0x4, R6 ;  /* 0x0000000419062825 */ /* 0x010fcc00078e0006 */
[----:B------:R-:W4:Y:S01]  /*07f0*/  @P2 LDG.E R6, desc[UR14][R6.64] ;  /* 0x0000000e06062981 */ /* 0x000f22000c1e1900 */
[----:B-----5:R-:W-:-:S03]  /*0800*/  @P3 IMAD.WIDE.U32 R4, R11, 0x4, R4 ;  /* 0x000000040b043825 */ /* 0x020fc600078e0004 */
[----:B------:R-:W4:Y:S04]  /*0810*/  @P2 LDG.E R11, desc[UR14][R8.64+0x8] ;  /* 0x0000080e080b2981 */ /* 0x000f28000c1e1900 */
[----:B------:R-:W5:Y:S01]  /*0820*/  @P3 LDG.E R4, desc[UR14][R4.64] ;  /* 0x0000000e04043981 */ /* 0x000f62000c1e1900 */
[----:B------:R-:W-:Y:S01]  /*0830*/  UIADD3 UR4, UPT, UPT, UR4, 0x4, URZ ;  /* 0x0000000404047890 */ /* 0x000fe2000fffe0ff */
[----:B--2---:R-:W-:-:S04]  /*0840*/  @P0 FFMA R2, R17, R14, R2 ;  /* 0x0000000e11020223 */ /* 0x004fc80000000002 */
[----:B---3--:R-:W-:-:S04]  /*0850*/  @P1 FFMA R2, R19, R12, R2 ;  /* 0x0000000c13021223 */ /* 0x008fc80000000002 */
[----:B----4-:R-:W-:-:S04]  /*0860*/  @P2 FFMA R2, R11, R6, R2 ;  /* 0x000000060b022223 */ /* 0x010fc80000000002 */
[----:B-----5:R-:W-:-:S07]  /*0870*/  @P3 FFMA R2, R21, R4, R2 ;  /* 0x0000000415023223 */ /* 0x020fce0000000002 */
.L_x_3:
[----:B------:R-:W-:Y:S05]  /*0880*/  BRA.U !UP1, `(.L_x_0) ;  /* 0x0000000109a07547 */ /* 0x000fea000b800000 */
[----:B------:R-:W-:Y:S02]  /*0890*/  UISETP.NE.AND UP0, UPT, UR6, 0x1, UPT ;  /* 0x000000010600788c */ /* 0x000fe4000bf05270 */
[----:B------:R-:W-:-:S04]  /*08a0*/  ULOP3.LUT UR5, UR5, 0x1, URZ, 0xc0, !UPT ;  /* 0x0000000105057892 */ /* 0x000fc8000f8ec0ff */
[----:B------:R-:W-:-:S03]  /*08b0*/  UISETP.NE.U32.AND UP1, UPT, UR5, 0x1, UPT ;  /* 0x000000010500788c */ /* 0x000fc6000bf25070 */
[----:B------:R-:W-:Y:S08]  /*08c0*/  BRA.U !UP0, `(.L_x_4) ;  /* 0x0000000108507547 */ /* 0x000ff0000b800000 */
[----:B------:R-:W0:Y:S01]  /*08d0*/  LDC.64 R4, c[0x0][0x388] ;  /* 0x0000e200ff047b82 */ /* 0x000e220000000a00 */
[----:B------:R-:W-:-:S05]  /*08e0*/  IADD3 R11, PT, PT, R3, UR4, RZ ;  /* 0x00000004030b7c10 */ /* 0x000fca000fffe0ff */
[C---:B0-----:R-:W-:Y:S02]  /*08f0*/  IMAD.WIDE R8, R11.reuse, 0x4, R4 ;  /* 0x000000040b087825 */ /* 0x041fe400078e0204 */
[----:B------:R-:W0:Y:S03]  /*0900*/  LDC.64 R4, c[0x0][0x390] ;  /* 0x0000e400ff047b82 */ /* 0x000e260000000a00 */
[----:B------:R-:W2:Y:S04]  /*0910*/  LDG.E R15, desc[UR14][R8.64] ;  /* 0x0000000e080f7981 */ /* 0x000ea8000c1e1900 */
[----:B------:R-:W3:Y:S01]  /*0920*/  LDG.E R17, desc[UR14][R8.64+0x4] ;  /* 0x0000040e08117981 */ /* 0x000ee2000c1e1900 */
[----:B0-----:R-:W-:Y:S01]  /*0930*/  IMAD.WIDE R10, R11, 0x4, R4 ;  /* 0x000000040b0a7825 */ /* 0x001fe200078e0204 */
[----:B--2---:R-:W-:-:S02]  /*0940*/  ISETP.GE.AND P0, PT, R15, RZ, PT ;  /* 0x000000ff0f00720c */ /* 0x004fc40003f06270 */
[----:B---3--:R-:W-:-:S11]  /*0950*/  ISETP.GE.AND P1, PT, R17, RZ, PT ;  /* 0x000000ff1100720c */ /* 0x008fd60003f26270 */
[----:B------:R-:W0:Y:S02]  /*0960*/  @P0 LDC.64 R6, c[0x0][0x398] ;  /* 0x0000e600ff060b82 */ /* 0x000e240000000a00 */
[----:B------:R-:W2:Y:S06]  /*0970*/  @P1 LDG.E R9, desc[UR14][R10.64+0x4] ;  /* 0x0000040e0a091981 */ /* 0x000eac000c1e1900 */
[----:B------:R-:W1:Y:S01]  /*0980*/  @P1 LDC.64 R12, c[0x0][0x398] ;  /* 0x0000e600ff0c1b82 */ /* 0x000e620000000a00 */
[----:B0-----:R-:W-:-:S06]  /*0990*/  @P0 IMAD.WIDE.U32 R4, R15, 0x4, R6 ;  /* 0x000000040f040825 */ /* 0x001fcc00078e0006 */
[----:B------:R-:W3:Y:S01]  /*09a0*/  @P0 LDG.E R4, desc[UR14][R4.64] ;  /* 0x0000000e04040981 */ /* 0x000ee2000c1e1900 */
[----:B-1----:R-:W-:-:S03]  /*09b0*/  @P1 IMAD.WIDE.U32 R6, R17, 0x4, R12 ;  /* 0x0000000411061825 */ /* 0x002fc600078e000c */
[----:B------:R-:W3:Y:S04]  /*09c0*/  @P0 LDG.E R13, desc[UR14][R10.64] ;  /* 0x0000000e0a0d0981 */ /* 0x000ee8000c1e1900 */
[----:B------:R-:W2:Y:S01]  /*09d0*/  @P1 LDG.E R6, desc[UR14][R6.64] ;  /* 0x0000000e06061981 */ /* 0x000ea2000c1e1900 */
[----:B------:R-:W-:Y:S01]  /*09e0*/  UIADD3 UR4, UPT, UPT, UR4, 0x2, URZ ;  /* 0x0000000204047890 */ /* 0x000fe2000fffe0ff */
[----:B---3--:R-:W-:-:S04]  /*09f0*/  @P0 FFMA R2, R13, R4, R2 ;  /* 0x000000040d020223 */ /* 0x008fc80000000002 */
[----:B--2---:R-:W-:-:S07]  /*0a00*/  @P1 FFMA R2, R9, R6, R2 ;  /* 0x0000000609021223 */ /* 0x004fce0000000002 */
.L_x_4:
[----:B------:R-:W-:Y:S05]  /*0a10*/  BRA.U UP1, `(.L_x_0) ;  /* 0x00000001013c7547 */ /* 0x000fea000b800000 */
[----:B------:R-:W0:Y:S01]  /*0a20*/  LDC.64 R4, c[0x0][0x388] ;  /* 0x0000e200ff047b82 */ /* 0x000e220000000a00 */
[----:B------:R-:W-:-:S05]  /*0a30*/  IADD3 R3, PT, PT, R3, UR4, RZ ;  /* 0x0000000403037c10 */ /* 0x000fca000fffe0ff */
[----:B0-----:R-:W-:-:S05]  /*0a40*/  IMAD.WIDE R4, R3, 0x4, R4 ;  /* 0x0000000403047825 */ /* 0x001fca00078e0204 */
[----:B------:R-:W2:Y:S01]  /*0a50*/  LDG.E R9, desc[UR14][R4.64] ;  /* 0x0000000e04097981 */ /* 0x000ea2000c1e1900 */
[----:B------:R-:W-:Y:S01]  /*0a60*/  BSSY.RECONVERGENT B0, `(.L_x_0) ;  /* 0x000000a000007945 */ /* 0x000fe20003800200 */
[----:B--2---:R-:W-:-:S13]  /*0a70*/  ISETP.GE.AND P0, PT, R9, RZ, PT ;  /* 0x000000ff0900720c */ /* 0x004fda0003f06270 */
[----:B------:R-:W-:Y:S05]  /*0a80*/  @!P0 BRA `(.L_x_5) ;  /* 0x00000000001c8947 */ /* 0x000fea0003800000 */
[----:B------:R-:W0:Y:S08]  /*0a90*/  LDC.64 R4, c[0x0][0x390] ;  /* 0x0000e400ff047b82 */ /* 0x000e300000000a00 */
[----:B------:R-:W1:Y:S01]  /*0aa0*/  LDC.64 R6, c[0x0][0x398] ;  /* 0x0000e600ff067b82 */ /* 0x000e620000000a00 */
[----:B0-----:R-:W-:-:S06]  /*0ab0*/  IMAD.WIDE R4, R3, 0x4, R4 ;  /* 0x0000000403047825 */ /* 0x001fcc00078e0204 */
[----:B------:R-:W2:Y:S01]  /*0ac0*/  LDG.E R5, desc[UR14][R4.64] ;  /* 0x0000000e04057981 */ /* 0x000ea2000c1e1900 */
[----:B-1----:R-:W-:-:S06]  /*0ad0*/  IMAD.WIDE.U32 R6, R9, 0x4, R6 ;  /* 0x0000000409067825 */ /* 0x002fcc00078e0006 */
[----:B------:R-:W2:Y:S02]  /*0ae0*/  LDG.E R6, desc[UR14][R6.64] ;  /* 0x0000000e06067981 */ /* 0x000ea4000c1e1900 */
[----:B--2---:R-:W-:-:S07]  /*0af0*/  FFMA R2, R5, R6, R2 ;  /* 0x0000000605027223 */ /* 0x004fce0000000002 */
.L_x_5:
[----:B------:R-:W-:Y:S05]  /*0b00*/  BSYNC.RECONVERGENT B0 ;  /* 0x0000000000007941 */ /* 0x000fea0003800200 */
.L_x_0:
[----:B------:R-:W0:Y:S02]  /*0b10*/  LDC.64 R4, c[0x0][0x3a0] ;  /* 0x0000e800ff047b82 */ /* 0x000e240000000a00 */
[----:B0-----:R-:W-:-:S05]  /*0b20*/  IMAD.WIDE R4, R0, 0x4, R4 ;  /* 0x0000000400047825 */ /* 0x001fca00078e0204 */
[----:B------:R-:W-:Y:S01]  /*0b30*/  STG.E desc[UR14][R4.64], R2 ;  /* 0x0000000204007986 */ /* 0x000fe2000c10190e */
[----:B------:R-:W-:Y:S05]  /*0b40*/  EXIT ;  /* 0x000000000000794d */ /* 0x000fea0003800000 */
.L_x_6:
[----:B------:R-:W-:-:S00]  /*0b50*/  BRA `(.L_x_6) ;  /* 0xfffffffc00fc7947 */ /* 0x000fc0000383ffff */
[----:B------:R-:W-:-:S00]  /*0b60*/  NOP ;  /* 0x0000000000007918 */ /* 0x000fc00000000000 */
        /* <DEDUP_REMOVED lines=9> */
.L_x_7:


//--------------------- .nv.shared.reserved.0     --------------------------
	.section	.nv.shared.reserved.0,"aw",@nobits
	.weak		__nv_reservedSMEM_offset_0_alias
	.size		__nv_reservedSMEM_offset_0_alias, 0, 64
	.other		__nv_reservedSMEM_offset_0_alias,@"STO_CUDA_RESERVED_SHARED STV_DEFAULT"
__nv_reservedSMEM_offset_0_alias:
	.zero		0
	.zero		64


//--------------------- .nv.constant0._Z15spmv_ell_kerneliiPKiPKfS2_Pf --------------------------
	.section	.nv.constant0._Z15spmv_ell_kerneliiPKiPKfS2_Pf,"a",@progbits
	.sectionflags	@""
	.align	4
.nv.constant0._Z15spmv_ell_kerneliiPKiPKfS2_Pf:
	.zero		936


//--------------------- SYMBOLS --------------------------

	.type		.nv.reservedSmem.offset0,@object
	.size		.nv.reservedSmem.offset0,0x4
